	.headerflags	@"EF_CUDA_TEXMODE_UNIFIED EF_CUDA_64BIT_ADDRESS EF_CUDA_ACCELERATORS EF_CUDA_SM90 EF_CUDA_VIRTUAL_SM(EF_CUDA_SM90)"
	.elftype	@"ET_EXEC"


//--------------------- .nv.info                  --------------------------
	.section	.nv.info,"",@"SHT_CUDA_INFO"
	.align	4


	//----- nvinfo : EIATTR_REGCOUNT
	.align		4
        /*0000*/ 	.byte	0x04, 0x2f
        /*0002*/ 	.short	(.L_2 - .L_1)
	.align		4
.L_1:
        /*0004*/ 	.word	index@(triton_red_fused_add_mul_pow_rsqrt_sum_0)
        /*0008*/ 	.word	0x00000020


	//----- nvinfo : EIATTR_MIN_STACK_SIZE
	.align		4
.L_2:
        /*000c*/ 	.byte	0x04, 0x12
        /*000e*/ 	.short	(.L_4 - .L_3)
	.align		4
.L_3:
        /*0010*/ 	.word	index@(triton_red_fused_add_mul_pow_rsqrt_sum_0)
        /*0014*/ 	.word	0x00000000


	//----- nvinfo : EIATTR_FRAME_SIZE
	.align		4
.L_4:
        /*0018*/ 	.byte	0x04, 0x11
        /*001a*/ 	.short	(.L_6 - .L_5)
	.align		4
.L_5:
        /*001c*/ 	.word	index@(triton_red_fused_add_mul_pow_rsqrt_sum_0)
        /*0020*/ 	.word	0x00000000


	//----- nvinfo : EIATTR_MIN_STACK_SIZE
	.align		4
.L_6:
        /*0024*/ 	.byte	0x04, 0x12
        /*0026*/ 	.short	(.L_8 - .L_7)
	.align		4
.L_7:
        /*0028*/ 	.word	index@(triton_red_fused_add_mul_pow_rsqrt_sum_0)
        /*002c*/ 	.word	0x00000000
.L_8:


//--------------------- .nv.info.triton_red_fused_add_mul_pow_rsqrt_sum_0 --------------------------
	.section	.nv.info.triton_red_fused_add_mul_pow_rsqrt_sum_0,"",@"SHT_CUDA_INFO"
	.sectionflags	@""
	.align	4


	//----- nvinfo : EIATTR_CUDA_API_VERSION
	.align		4
        /*0000*/ 	.byte	0x04, 0x37
        /*0002*/ 	.short	(.L_10 - .L_9)
.L_9:
        /*0004*/ 	.word	0x0000007c


	//----- nvinfo : EIATTR_KPARAM_INFO
	.align		4
.L_10:
        /*0008*/ 	.byte	0x04, 0x17
        /*000a*/ 	.short	(.L_12 - .L_11)
.L_11:
        /*000c*/ 	.word	0x00000000
        /*0010*/ 	.short	0x0005
        /*0012*/ 	.short	0x0024
        /*0014*/ 	.byte	0x00, 0xf0, 0x11, 0x00


	//----- nvinfo : EIATTR_KPARAM_INFO
	.align		4
.L_12:
        /*0018*/ 	.byte	0x04, 0x17
        /*001a*/ 	.short	(.L_14 - .L_13)
.L_13:
        /*001c*/ 	.word	0x00000000
        /*0020*/ 	.short	0x0004
        /*0022*/ 	.short	0x0020
        /*0024*/ 	.byte	0x00, 0xf0, 0x11, 0x00


	//----- nvinfo : EIATTR_KPARAM_INFO
	.align		4
.L_14:
        /*0028*/ 	.byte	0x04, 0x17
        /*002a*/ 	.short	(.L_16 - .L_15)
.L_15:
        /*002c*/ 	.word	0x00000000
        /*0030*/ 	.short	0x0003
        /*0032*/ 	.short	0x0018
        /*0034*/ 	.byte	0x00, 0xf4, 0x21, 0x00


	//----- nvinfo : EIATTR_KPARAM_INFO
	.align		4
.L_16:
        /*0038*/ 	.byte	0x04, 0x17
        /*003a*/ 	.short	(.L_18 - .L_17)
.L_17:
        /*003c*/ 	.word	0x00000000
        /*0040*/ 	.short	0x0002
        /*0042*/ 	.short	0x0010
        /*0044*/ 	.byte	0x00, 0xf4, 0x21, 0x00


	//----- nvinfo : EIATTR_KPARAM_INFO
	.align		4
.L_18:
        /*0048*/ 	.byte	0x04, 0x17
        /*004a*/ 	.short	(.L_20 - .L_19)
.L_19:
        /*004c*/ 	.word	0x00000000
        /*0050*/ 	.short	0x0001
        /*0052*/ 	.short	0x0008
        /*0054*/ 	.byte	0x00, 0xf4, 0x21, 0x00


	//----- nvinfo : EIATTR_KPARAM_INFO
	.align		4
.L_20:
        /*0058*/ 	.byte	0x04, 0x17
        /*005a*/ 	.short	(.L_22 - .L_21)
.L_21:
        /*005c*/ 	.word	0x00000000
        /*0060*/ 	.short	0x0000
        /*0062*/ 	.short	0x0000
        /*0064*/ 	.byte	0x00, 0xf4, 0x21, 0x00


	//----- nvinfo : EIATTR_SPARSE_MMA_MASK
	.align		4
.L_22:
        /*0068*/ 	.byte	0x03, 0x50
        /*006a*/ 	.short	0x0000


	//----- nvinfo : EIATTR_MAXREG_COUNT
	.align		4
        /*006c*/ 	.byte	0x03, 0x1b
        /*006e*/ 	.short	0x00ff


	//----- nvinfo : EIATTR_COOP_GROUP_MASK_REGIDS
	.align		4
        /*0070*/ 	.byte	0x04, 0x29
        /*0072*/ 	.short	(.L_24 - .L_23)


	//   ....[0]....
.L_23:
        /*0074*/ 	.word	0xffffffff


	//   ....[1]....
        /*0078*/ 	.word	0xffffffff


	//   ....[2]....
        /*007c*/ 	.word	0xffffffff


	//   ....[3]....
        /*0080*/ 	.word	0xffffffff


	//   ....[4]....
        /*0084*/ 	.word	0xffffffff


	//   ....[5]....
        /*0088*/ 	.word	0xffffffff


	//   ....[6]....
        /*008c*/ 	.word	0xffffffff


	//   ....[7]....
        /*0090*/ 	.word	0xffffffff


	//----- nvinfo : EIATTR_COOP_GROUP_INSTR_OFFSETS
	.align		4
.L_24:
        /*0094*/ 	.byte	0x04, 0x28
        /*0096*/ 	.short	(.L_26 - .L_25)


	//   ....[0]....
.L_25:
        /*0098*/ 	.word	0x000005c0


	//   ....[1]....
        /*009c*/ 	.word	0x000005f0


	//   ....[2]....
        /*00a0*/ 	.word	0x00000620


	//   ....[3]....
        /*00a4*/ 	.word	0x00000640


	//   ....[4]....
        /*00a8*/ 	.word	0x00000660


	//   ....[5]....
        /*00ac*/ 	.word	0x000006f0


	//   ....[6]....
        /*00b0*/ 	.word	0x00000710


	//   ....[7]....
        /*00b4*/ 	.word	0x00000730


	//----- nvinfo : EIATTR_EXIT_INSTR_OFFSETS
	.align		4
.L_26:
        /*00b8*/ 	.byte	0x04, 0x1c
        /*00ba*/ 	.short	(.L_28 - .L_27)


	//   ....[0]....
.L_27:
        /*00bc*/ 	.word	0x00000b10


	//   ....[1]....
        /*00c0*/ 	.word	0x00000b70


	//----- nvinfo : EIATTR_REQNTID
	.align		4
.L_28:
        /*00c4*/ 	.byte	0x04, 0x10
        /*00c6*/ 	.short	(.L_30 - .L_29)
.L_29:
        /*00c8*/ 	.word	0x00000100
        /*00cc*/ 	.word	0x00000001
        /*00d0*/ 	.word	0x00000001


	//----- nvinfo : EIATTR_CBANK_PARAM_SIZE
	.align		4
.L_30:
        /*00d4*/ 	.byte	0x03, 0x19
        /*00d6*/ 	.short	0x0028


	//----- nvinfo : EIATTR_PARAM_CBANK
	.align		4
        /*00d8*/ 	.byte	0x04, 0x0a
        /*00da*/ 	.short	(.L_32 - .L_31)
	.align		4
.L_31:
        /*00dc*/ 	.word	index@(.nv.constant0.triton_red_fused_add_mul_pow_rsqrt_sum_0)
        /*00e0*/ 	.short	0x0210
        /*00e2*/ 	.short	0x0028


	//----- nvinfo : EIATTR_SW_WAR
	.align		4
.L_32:
        /*00e4*/ 	.byte	0x04, 0x36
        /*00e6*/ 	.short	(.L_34 - .L_33)
.L_33:
        /*00e8*/ 	.word	0x00000008
.L_34:


//--------------------- .nv.callgraph             --------------------------
	.section	.nv.callgraph,"",@"SHT_CUDA_CALLGRAPH"
	.align	4
	.sectionentsize	8
	.align		4
        /*0000*/ 	.word	0x00000000
	.align		4
        /*0004*/ 	.word	0xffffffff
	.align		4
        /*0008*/ 	.word	0x00000000
	.align		4
        /*000c*/ 	.word	0xfffffffe
	.align		4
        /*0010*/ 	.word	0x00000000
	.align		4
        /*0014*/ 	.word	0xfffffffd
	.align		4
        /*0018*/ 	.word	0x00000000
	.align		4
        /*001c*/ 	.word	0xfffffffc


//--------------------- .nv.constant4             --------------------------
	.section	.nv.constant4,"a",@progbits
	.align	8
	.align		8
.nv.constant4:
        /*0000*/ 	.dword	_$_str


//--------------------- .text.triton_red_fused_add_mul_pow_rsqrt_sum_0 --------------------------
	.section	.text.triton_red_fused_add_mul_pow_rsqrt_sum_0,"ax",@progbits
	.sectionflags	@"SHF_BARRIERS=1"
	.align	128
        .global         triton_red_fused_add_mul_pow_rsqrt_sum_0
        .type           triton_red_fused_add_mul_pow_rsqrt_sum_0,@function
        .size           triton_red_fused_add_mul_pow_rsqrt_sum_0,(.L_x_1 - triton_red_fused_add_mul_pow_rsqrt_sum_0)
        .other          triton_red_fused_add_mul_pow_rsqrt_sum_0,@"STO_CUDA_ENTRY STV_DEFAULT"
triton_red_fused_add_mul_pow_rsqrt_sum_0:
.text.triton_red_fused_add_mul_pow_rsqrt_sum_0:
[----:B------:R-:W0:Y:S01]  /*0000*/  LDC R1, c[0x0][0x28] ;  /* 0x00000a00ff017b82 */ /* 0x000e220000000800 */
[----:B------:R-:W1:Y:S07]  /*0010*/  S2R R0, SR_CTAID.X ;  /* 0x0000000000007919 */ /* 0x000e6e0000002500 */
[----:B------:R-:W2:Y:S01]  /*0020*/  LDC.64 R2, c[0x0][0x218] ;  /* 0x00008600ff027b82 */ /* 0x000ea20000000a00 */
[----:B------:R-:W-:Y:S01]  /*0030*/  CS2R R6, SRZ ;  /* 0x0000000000067805 */ /* 0x000fe2000001ff00 */
[----:B------:R-:W-:Y:S01]  /*0040*/  ULDC.64 UR6, c[0x0][0x208] ;  /* 0x0000820000067ab9 */ /* 0x000fe20000000a00 */
[----:B------:R-:W3:Y:S05]  /*0050*/  S2R R22, SR_TID.X ;  /* 0x0000000000167919 */ /* 0x000eea0000002100 */
[----:B------:R-:W4:Y:S01]  /*0060*/  S2UR UR5, SR_CgaCtaId ;  /* 0x00000000000579c3 */ /* 0x000f220000008800 */
[----:B------:R-:W-:-:S07]  /*0070*/  UMOV UR4, 0x400 ;  /* 0x0000040000047882 */ /* 0x000fce0000000000 */
[----:B------:R-:W5:Y:S01]  /*0080*/  LDC.64 R14, c[0x0][0x220] ;  /* 0x00008800ff0e7b82 */ /* 0x000f620000000a00 */
[C---:B-1----:R-:W-:Y:S01]  /*0090*/  IMAD.HI R4, R0.reuse, 0x2aaaaaab, RZ ;  /* 0x2aaaaaab00047827 */ /* 0x042fe200078e02ff */
[----:B------:R-:W-:-:S03]  /*00a0*/  ISETP.GE.AND P2, PT, R0, 0x180, PT ;  /* 0x000001800000780c */ /* 0x000fc60003f46270 */
[----:B---3--:R-:W-:Y:S01]  /*00b0*/  IMAD.SHL.U32 R17, R22, 0x4, RZ ;  /* 0x0000000416117824 */ /* 0x008fe200078e00ff */
[----:B------:R-:W-:-:S04]  /*00c0*/  SHF.R.U32.HI R5, RZ, 0x1f, R4 ;  /* 0x0000001fff057819 */ /* 0x000fc80000011604 */
[----:B------:R-:W-:Y:S02]  /*00d0*/  LEA.HI R5, R4, R5, RZ, 0x1c ;  /* 0x0000000504057211 */ /* 0x000fe400078fe0ff */
[----:B------:R-:W-:-:S03]  /*00e0*/  LOP3.LUT R17, R17, 0x3fc, RZ, 0xc0, !PT ;  /* 0x000003fc11117812 */ /* 0x000fc600078ec0ff */
[----:B------:R-:W-:Y:S01]  /*00f0*/  IMAD R9, R5, 0x60, RZ ;  /* 0x0000006005097824 */ /* 0x000fe200078e02ff */
[----:B------:R-:W-:-:S03]  /*0100*/  ISETP.LT.U32.AND P1, PT, R17, 0x360, !P2 ;  /* 0x000003601100780c */ /* 0x000fc60005721070 */
[----:B------:R-:W-:-:S04]  /*0110*/  IMAD.IADD R4, R0, 0x1, -R9 ;  /* 0x0000000100047824 */ /* 0x000fc800078e0a09 */
[----:B------:R-:W-:-:S04]  /*0120*/  IMAD R5, R4, 0x360, R17 ;  /* 0x0000036004057824 */ /* 0x000fc800078e0211 */
[----:B--2---:R-:W-:Y:S01]  /*0130*/  IMAD.WIDE R2, R5, 0x4, R2 ;  /* 0x0000000405027825 */ /* 0x004fe200078e0202 */
[----:B------:R-:W-:-:S06]  /*0140*/  CS2R R4, SRZ ;  /* 0x0000000000047805 */ /* 0x000fcc000001ff00 */
[----:B------:R-:W2:Y:S01]  /*0150*/  @P1 LDG.E.EL.128 R4, desc[UR6][R2.64] ;  /* 0x0000000602041981 */ /* 0x000ea2000c2e1d00 */
[----:B----4-:R-:W-:Y:S01]  /*0160*/  UPRMT UR4, UR5, 0x654, UR4 ;  /* 0x0000065405047896 */ /* 0x010fe20008000004 */
[----:B------:R-:W-:-:S04]  /*0170*/  LOP3.LUT R16, R22, 0xff, RZ, 0xc0, !PT ;  /* 0x000000ff16107812 */ /* 0x000fc800078ec0ff */
[C---:B------:R-:W-:Y:S01]  /*0180*/  LOP3.LUT R20, R16.reuse, 0x100, RZ, 0xfc, !PT ;  /* 0x0000010010147812 */ /* 0x040fe200078efcff */
[C---:B------:R-:W-:Y:S01]  /*0190*/  IMAD R8, R16.reuse, 0x39, RZ ;  /* 0x0000003910087824 */ /* 0x040fe200078e02ff */
[----:B------:R-:W-:Y:S02]  /*01a0*/  LEA R26, R17, UR4, 0x3 ;  /* 0x00000004111a7c11 */ /* 0x000fe4000f8e18ff */
[C---:B------:R-:W-:Y:S02]  /*01b0*/  LOP3.LUT R21, R16.reuse, 0x200, RZ, 0xfc, !PT ;  /* 0x0000020010157812 */ /* 0x040fe400078efcff */
[----:B------:R-:W-:Y:S02]  /*01c0*/  LOP3.LUT R19, R16, 0x300, RZ, 0xfc, !PT ;  /* 0x0000030010137812 */ /* 0x000fe400078efcff */
[----:B------:R-:W-:Y:S02]  /*01d0*/  LOP3.LUT R8, R8, 0xffff, RZ, 0xc0, !PT ;  /* 0x0000ffff08087812 */ /* 0x000fe400078ec0ff */
[----:B------:R-:W-:-:S02]  /*01e0*/  LOP3.LUT R10, R20, 0xffff, RZ, 0xc0, !PT ;  /* 0x0000ffff140a7812 */ /* 0x000fc400078ec0ff */
[----:B------:R-:W-:Y:S02]  /*01f0*/  LOP3.LUT R11, R21, 0xffff, RZ, 0xc0, !PT ;  /* 0x0000ffff150b7812 */ /* 0x000fe400078ec0ff */
[C---:B------:R-:W-:Y:S01]  /*0200*/  LOP3.LUT R12, R19.reuse, 0xffff, RZ, 0xc0, !PT ;  /* 0x0000ffff130c7812 */ /* 0x040fe200078ec0ff */
[----:B------:R-:W-:Y:S01]  /*0210*/  IMAD R10, R10, 0x1c72, RZ ;  /* 0x00001c720a0a7824 */ /* 0x000fe200078e02ff */
[----:B------:R-:W-:-:S03]  /*0220*/  ISETP.LT.U32.AND P3, PT, R19, 0x360, !P2 ;  /* 0x000003601300780c */ /* 0x000fc60005761070 */
[----:B------:R-:W-:Y:S01]  /*0230*/  IMAD R12, R12, 0x1c72, RZ ;  /* 0x00001c720c0c7824 */ /* 0x000fe200078e02ff */
[----:B------:R-:W-:-:S04]  /*0240*/  LEA.HI R13, R10, R9, RZ, 0x10 ;  /* 0x000000090a0d7211 */ /* 0x000fc800078f80ff */
[-C--:B------:R-:W-:Y:S02]  /*0250*/  LEA.HI R29, R12, R9.reuse, RZ, 0x10 ;  /* 0x000000090c1d7211 */ /* 0x080fe400078f80ff */
[----:B--2---:R-:W-:Y:S02]  /*0260*/  SEL R23, R4, RZ, P1 ;  /* 0x000000ff04177207 */ /* 0x004fe40000800000 */
[----:B------:R-:W-:Y:S02]  /*0270*/  SEL R24, R5, RZ, P1 ;  /* 0x000000ff05187207 */ /* 0x000fe40000800000 */
[----:B------:R-:W-:Y:S01]  /*0280*/  SEL R25, R6, RZ, P1 ;  /* 0x000000ff06197207 */ /* 0x000fe20000800000 */
[----:B------:R-:W-:Y:S01]  /*0290*/  STS [R26], R23 ;  /* 0x000000171a007388 */ /* 0x000fe20000000800 */
[----:B------:R-:W-:Y:S01]  /*02a0*/  SEL R7, R7, RZ, P1 ;  /* 0x000000ff07077207 */ /* 0x000fe20000800000 */
[----:B------:R-:W-:Y:S01]  /*02b0*/  IMAD R6, R11, 0x1c72, RZ ;  /* 0x00001c720b067824 */ /* 0x000fe200078e02ff */
[----:B------:R-:W-:Y:S01]  /*02c0*/  SHF.R.U32.HI R4, RZ, 0x9, R8 ;  /* 0x00000009ff047819 */ /* 0x000fe20000011608 */
[----:B------:R-:W-:Y:S03]  /*02d0*/  STS [R26+0x8], R24 ;  /* 0x000008181a007388 */ /* 0x000fe60000000800 */
[----:B------:R-:W-:Y:S01]  /*02e0*/  LOP3.LUT R11, R9, 0xffff, R4, 0xf8, !PT ;  /* 0x0000ffff090b7812 */ /* 0x000fe200078ef804 */
[----:B------:R-:W-:Y:S01]  /*02f0*/  STS [R26+0x10], R25 ;  /* 0x000010191a007388 */ /* 0x000fe20000000800 */
[----:B------:R-:W-:-:S02]  /*0300*/  LEA.HI R27, R6, R9, RZ, 0x10 ;  /* 0x00000009061b7211 */ /* 0x000fc400078f80ff */
[----:B------:R-:W-:Y:S01]  /*0310*/  CS2R R4, SRZ ;  /* 0x0000000000047805 */ /* 0x000fe2000001ff00 */
[----:B------:R1:W-:Y:S01]  /*0320*/  STS [R26+0x18], R7 ;  /* 0x000018071a007388 */ /* 0x0003e20000000800 */
[--C-:B-----5:R-:W-:Y:S01]  /*0330*/  IMAD.WIDE R8, R11, 0x4, R14.reuse ;  /* 0x000000040b087825 */ /* 0x120fe200078e020e */
[----:B------:R-:W-:Y:S03]  /*0340*/  BAR.SYNC.DEFER_BLOCKING 0x0 ;  /* 0x0000000000007b1d */ /* 0x000fe60000010000 */
[----:B------:R-:W-:-:S04]  /*0350*/  IMAD.WIDE R10, R13, 0x4, R14 ;  /* 0x000000040d0a7825 */ /* 0x000fc800078e020e */
[----:B------:R-:W-:Y:S01]  /*0360*/  IMAD.WIDE R12, R27, 0x4, R14 ;  /* 0x000000041b0c7825 */ /* 0x000fe200078e020e */
[----:B-1----:R-:W-:-:S03]  /*0370*/  CS2R R6, SRZ ;  /* 0x0000000000067805 */ /* 0x002fc6000001ff00 */
[----:B------:R-:W-:Y:S01]  /*0380*/  IMAD.WIDE R14, R29, 0x4, R14 ;  /* 0x000000041d0e7825 */ /* 0x000fe200078e020e */
[----:B------:R-:W2:Y:S04]  /*0390*/  @!P2 LDG.E.EL R5, desc[UR6][R8.64] ;  /* 0x000000060805a981 */ /* 0x000ea8000c2e1900 */
[----:B------:R-:W3:Y:S04]  /*03a0*/  @!P2 LDG.E.EL R4, desc[UR6][R10.64] ;  /* 0x000000060a04a981 */ /* 0x000ee8000c2e1900 */
[----:B------:R-:W4:Y:S04]  /*03b0*/  @!P2 LDG.E.EL R6, desc[UR6][R12.64] ;  /* 0x000000060c06a981 */ /* 0x000f28000c2e1900 */
[----:B------:R-:W5:Y:S01]  /*03c0*/  @P3 LDG.E.EL R7, desc[UR6][R14.64] ;  /* 0x000000060e073981 */ /* 0x000f62000c2e1900 */
[----:B------:R-:W-:-:S02]  /*03d0*/  LEA R25, R16, UR4, 0x3 ;  /* 0x0000000410197c11 */ /* 0x000fc4000f8e18ff */
[----:B------:R-:W-:Y:S02]  /*03e0*/  LEA R24, R20, UR4, 0x3 ;  /* 0x0000000414187c11 */ /* 0x000fe4000f8e18ff */
[----:B------:R-:W-:Y:S01]  /*03f0*/  LEA R23, R21, UR4, 0x3 ;  /* 0x0000000415177c11 */ /* 0x000fe2000f8e18ff */
[----:B------:R-:W1:Y:S01]  /*0400*/  LDS R20, [R25] ;  /* 0x0000000019147984 */ /* 0x000e620000000800 */
[----:B------:R-:W-:Y:S02]  /*0410*/  LEA R19, R19, UR4, 0x3 ;  /* 0x0000000413137c11 */ /* 0x000fe4000f8e18ff */
[C---:B------:R-:W-:Y:S01]  /*0420*/  LOP3.LUT P0, RZ, R22.reuse, 0x1f, RZ, 0xc0, !PT ;  /* 0x0000001f16ff7812 */ /* 0x040fe2000780c0ff */
[----:B------:R-:W1:Y:S01]  /*0430*/  LDS R24, [R24] ;  /* 0x0000000018187984 */ /* 0x000e620000000800 */
[----:B------:R-:W-:-:S03]  /*0440*/  ISETP.GE.AND P4, PT, R22, 0x8, PT ;  /* 0x000000081600780c */ /* 0x000fc60003f86270 */
[----:B------:R-:W1:Y:S04]  /*0450*/  LDS R23, [R23] ;  /* 0x0000000017177984 */ /* 0x000e680000000800 */
[----:B------:R-:W1:Y:S01]  /*0460*/  LDS R21, [R19] ;  /* 0x0000000013157984 */ /* 0x000e620000000800 */
[----:B------:R-:W-:Y:S01]  /*0470*/  BAR.SYNC.DEFER_BLOCKING 0x0 ;  /* 0x0000000000007b1d */ /* 0x000fe20000010000 */
[----:B--2---:R-:W-:Y:S02]  /*0480*/  SEL R5, R5, RZ, !P2 ;  /* 0x000000ff05057207 */ /* 0x004fe40005000000 */
[----:B---3--:R-:W-:-:S03]  /*0490*/  SEL R4, R4, RZ, !P2 ;  /* 0x000000ff04047207 */ /* 0x008fc60005000000 */
[----:B------:R-:W-:Y:S01]  /*04a0*/  FADD R27, R5, 1 ;  /* 0x3f800000051b7421 */ /* 0x000fe20000000000 */
[----:B----4-:R-:W-:Y:S01]  /*04b0*/  SEL R6, R6, RZ, !P2 ;  /* 0x000000ff06067207 */ /* 0x010fe20005000000 */
[----:B------:R-:W-:Y:S02]  /*04c0*/  FADD R5, R4, 1 ;  /* 0x3f80000004057421 */ /* 0x000fe40000000000 */
[----:B-1----:R-:W-:Y:S01]  /*04d0*/  FMUL R20, R20, R27 ;  /* 0x0000001b14147220 */ /* 0x002fe20000400000 */
[----:B-----5:R-:W-:Y:S01]  /*04e0*/  SEL R7, R7, RZ, P3 ;  /* 0x000000ff07077207 */ /* 0x020fe20001800000 */
[----:B0-----:R-:W-:Y:S01]  /*04f0*/  FMUL R5, R24, R5 ;  /* 0x0000000518057220 */ /* 0x001fe20000400000 */
[----:B------:R-:W-:Y:S01]  /*0500*/  FADD R6, R6, 1 ;  /* 0x3f80000006067421 */ /* 0x000fe20000000000 */
[----:B------:R-:W-:Y:S01]  /*0510*/  FMUL R20, R20, R20 ;  /* 0x0000001414147220 */ /* 0x000fe20000400000 */
[----:B------:R-:W-:Y:S02]  /*0520*/  IMAD.SHL.U32 R24, R22, 0x4, RZ ;  /* 0x0000000416187824 */ /* 0x000fe400078e00ff */
[----:B------:R-:W-:Y:S01]  /*0530*/  FADD R4, R7, 1 ;  /* 0x3f80000007047421 */ /* 0x000fe20000000000 */
[----:B------:R-:W-:Y:S01]  /*0540*/  FMUL R6, R23, R6 ;  /* 0x0000000617067220 */ /* 0x000fe20000400000 */
[----:B------:R-:W-:-:S02]  /*0550*/  FFMA R5, R5, R5, R20 ;  /* 0x0000000505057223 */ /* 0x000fc40000000014 */
[----:B------:R-:W-:Y:S02]  /*0560*/  FMUL R4, R21, R4 ;  /* 0x0000000415047220 */ /* 0x000fe40000400000 */
[----:B------:R-:W-:Y:S02]  /*0570*/  FFMA R5, R6, R6, R5 ;  /* 0x0000000606057223 */ /* 0x000fe40000000005 */
[----:B------:R-:W-:-:S03]  /*0580*/  FMUL R4, R4, R4 ;  /* 0x0000000404047220 */ /* 0x000fc60000400000 */
[----:B------:R-:W-:Y:S02]  /*0590*/  FSEL R5, R5, RZ, !P2 ;  /* 0x000000ff05057208 */ /* 0x000fe40005000000 */
[----:B------:R-:W-:-:S05]  /*05a0*/  FSEL R4, R4, RZ, P3 ;  /* 0x000000ff04047208 */ /* 0x000fca0001800000 */
[----:B------:R-:W-:-:S05]  /*05b0*/  FADD R4, R4, R5 ;  /* 0x0000000504047221 */ /* 0x000fca0000000000 */
[----:B------:R-:W0:Y:S02]  /*05c0*/  SHFL.BFLY PT, R5, R4, 0x10, 0x1f ;  /* 0x0e001f0004057f89 */ /* 0x000e2400000e0000 */
[----:B0-----:R-:W-:Y:S01]  /*05d0*/  FADD R5, R4, R5 ;  /* 0x0000000504057221 */ /* 0x001fe20000000000 */
[----:B------:R-:W-:-:S04]  /*05e0*/  SHF.R.U32.HI R4, RZ, 0x3, R22 ;  /* 0x00000003ff047819 */ /* 0x000fc80000011616 */
[----:B------:R-:W0:Y:S01]  /*05f0*/  SHFL.BFLY PT, R6, R5, 0x8, 0x1f ;  /* 0x0d001f0005067f89 */ /* 0x000e2200000e0000 */
[----:B------:R-:W-:Y:S01]  /*0600*/  LOP3.LUT R4, R4, 0x1c, RZ, 0xc0, !PT ;  /* 0x0000001c04047812 */ /* 0x000fe200078ec0ff */
[----:B0-----:R-:W-:-:S05]  /*0610*/  FADD R6, R5, R6 ;  /* 0x0000000605067221 */ /* 0x001fca0000000000 */
[----:B------:R-:W0:Y:S02]  /*0620*/  SHFL.BFLY PT, R7, R6, 0x4, 0x1f ;  /* 0x0c801f0006077f89 */ /* 0x000e2400000e0000 */
[----:B0-----:R-:W-:-:S05]  /*0630*/  FADD R7, R6, R7 ;  /* 0x0000000706077221 */ /* 0x001fca0000000000 */
[----:B------:R-:W0:Y:S02]  /*0640*/  SHFL.BFLY PT, R20, R7, 0x2, 0x1f ;  /* 0x0c401f0007147f89 */ /* 0x000e2400000e0000 */
[----:B0-----:R-:W-:-:S05]  /*0650*/  FADD R20, R7, R20 ;  /* 0x0000001407147221 */ /* 0x001fca0000000000 */
[----:B------:R-:W0:Y:S02]  /*0660*/  SHFL.BFLY PT, R21, R20, 0x1, 0x1f ;  /* 0x0c201f0014157f89 */ /* 0x000e2400000e0000 */
[----:B0-----:R-:W-:-:S05]  /*0670*/  FADD R21, R20, R21 ;  /* 0x0000001514157221 */ /* 0x001fca0000000000 */
[----:B------:R0:W-:Y:S01]  /*0680*/  @!P0 STS [R4+UR4], R21 ;  /* 0x0000001504008988 */ /* 0x0001e20008000804 */
[----:B------:R-:W-:Y:S01]  /*0690*/  BAR.SYNC.DEFER_BLOCKING 0x0 ;  /* 0x0000000000007b1d */ /* 0x000fe20000010000 */
[----:B------:R-:W-:-:S04]  /*06a0*/  LOP3.LUT P0, RZ, R22, 0x7, RZ, 0xc0, !PT ;  /* 0x0000000716ff7812 */ /* 0x000fc8000780c0ff */
[----:B------:R-:W-:-:S03]  /*06b0*/  ISETP.LT.AND P0, PT, R22, 0x8, !P0 ;  /* 0x000000081600780c */ /* 0x000fc60004701270 */
[----:B0-----:R-:W0:Y:S01]  /*06c0*/  LDC.64 R20, c[0x0][0x210] ;  /* 0x00008400ff147b82 */ /* 0x001e220000000a00 */
[----:B------:R-:W1:Y:S01]  /*06d0*/  @!P4 LDS R18, [R24+UR4] ;  /* 0x000000041812c984 */ /* 0x000e620008000800 */
[----:B0-----:R-:W-:-:S03]  /*06e0*/  IMAD.WIDE R20, R0, 0x4, R20 ;  /* 0x0000000400147825 */ /* 0x001fc600078e0214 */
[----:B-1----:R-:W0:Y:S02]  /*06f0*/  SHFL.BFLY PT, R5, R18, 0x4, 0x1f ;  /* 0x0c801f0012057f89 */ /* 0x002e2400000e0000 */
[----:B0-----:R-:W-:-:S05]  /*0700*/  FADD R5, R18, R5 ;  /* 0x0000000512057221 */ /* 0x001fca0000000000 */
[----:B------:R-:W0:Y:S02]  /*0710*/  SHFL.BFLY PT, R6, R5, 0x2, 0x1f ;  /* 0x0c401f0005067f89 */ /* 0x000e2400000e0000 */
[----:B0-----:R-:W-:-:S05]  /*0720*/  FADD R6, R5, R6 ;  /* 0x0000000605067221 */ /* 0x001fca0000000000 */
[----:B------:R-:W0:Y:S02]  /*0730*/  SHFL.BFLY PT, R7, R6, 0x1, 0x1f ;  /* 0x0c201f0006077f89 */ /* 0x000e2400000e0000 */
[----:B0-----:R-:W-:-:S05]  /*0740*/  FADD R7, R6, R7 ;  /* 0x0000000706077221 */ /* 0x001fca0000000000 */
[----:B------:R0:W-:Y:S01]  /*0750*/  @P0 STS [R24+UR4], R7 ;  /* 0x0000000718000988 */ /* 0x0001e20008000804 */
[----:B------:R-:W-:Y:S01]  /*0760*/  BAR.SYNC.DEFER_BLOCKING 0x0 ;  /* 0x0000000000007b1d */ /* 0x000fe20000010000 */
[----:B------:R-:W-:Y:S02]  /*0770*/  ISETP.EQ.AND P0, PT, R16, RZ, !P2 ;  /* 0x000000ff1000720c */ /* 0x000fe40005702270 */
[----:B0-----:R-:W-:-:S03]  /*0780*/  CS2R R6, SRZ ;  /* 0x0000000000067805 */ /* 0x001fc6000001ff00 */
[----:B------:R-:W0:Y:S02]  /*0790*/  LDS R4, [UR4] ;  /* 0x00000004ff047984 */ /* 0x000e240008000800 */
[----:B0-----:R-:W-:Y:S01]  /*07a0*/  FADD R18, R4, 9.9999999392252902908e-09 ;  /* 0x322bcc7704127421 */ /* 0x001fe20000000000 */
[----:B------:R-:W-:-:S05]  /*07b0*/  CS2R R4, SRZ ;  /* 0x0000000000047805 */ /* 0x000fca000001ff00 */
[----:B------:R-:W0:Y:S01]  /*07c0*/  MUFU.RSQ R18, R18 ;  /* 0x0000001200127308 */ /* 0x000e220000001400 */
[----:B------:R-:W-:Y:S06]  /*07d0*/  BAR.SYNC.DEFER_BLOCKING 0x0 ;  /* 0x0000000000007b1d */ /* 0x000fec0000010000 */
[----:B0-----:R0:W-:Y:S04]  /*07e0*/  @P0 STG.E desc[UR6][R20.64], R18 ;  /* 0x0000001214000986 */ /* 0x0011e8000c101906 */
[----:B------:R1:W2:Y:S01]  /*07f0*/  @P1 LDG.E.EL.128 R4, desc[UR6][R2.64] ;  /* 0x0000000602041981 */ /* 0x0002a2000c2e1d00 */
[----:B------:R-:W-:-:S02]  /*0800*/  LEA R24, R17, UR4, 0x3 ;  /* 0x0000000411187c11 */ /* 0x000fc4000f8e18ff */
[----:B------:R-:W-:Y:S02]  /*0810*/  CS2R R22, SRZ ;  /* 0x0000000000167805 */ /* 0x000fe4000001ff00 */
[----:B0-----:R-:W-:Y:S02]  /*0820*/  CS2R R20, SRZ ;  /* 0x0000000000147805 */ /* 0x001fe4000001ff00 */
[----:B-1----:R-:W-:Y:S02]  /*0830*/  LOP3.LUT R3, R16, 0x100, RZ, 0xfc, !PT ;  /* 0x0000010010037812 */ /* 0x002fe400078efcff */
[----:B--2---:R-:W-:Y:S02]  /*0840*/  SEL R4, R4, RZ, P1 ;  /* 0x000000ff04047207 */ /* 0x004fe40000800000 */
[----:B------:R-:W-:Y:S02]  /*0850*/  SEL R5, R5, RZ, P1 ;  /* 0x000000ff05057207 */ /* 0x000fe40000800000 */
[----:B------:R-:W-:Y:S01]  /*0860*/  SEL R6, R6, RZ, P1 ;  /* 0x000000ff06067207 */ /* 0x000fe20000800000 */
[----:B------:R0:W-:Y:S01]  /*0870*/  STS [R24], R4 ;  /* 0x0000000418007388 */ /* 0x0001e20000000800 */
[----:B------:R-:W-:-:S03]  /*0880*/  SEL R7, R7, RZ, P1 ;  /* 0x000000ff07077207 */ /* 0x000fc60000800000 */
[----:B------:R1:W-:Y:S04]  /*0890*/  STS [R24+0x8], R5 ;  /* 0x0000080518007388 */ /* 0x0003e80000000800 */
[----:B------:R2:W-:Y:S04]  /*08a0*/  STS [R24+0x10], R6 ;  /* 0x0000100618007388 */ /* 0x0005e80000000800 */
[----:B------:R-:W-:Y:S01]  /*08b0*/  STS [R24+0x18], R7 ;  /* 0x0000180718007388 */ /* 0x000fe20000000800 */
[----:B------:R-:W-:Y:S06]  /*08c0*/  BAR.SYNC.DEFER_BLOCKING 0x0 ;  /* 0x0000000000007b1d */ /* 0x000fec0000010000 */
[----:B------:R-:W3:Y:S04]  /*08d0*/  @P3 LDG.E.EL R23, desc[UR6][R14.64] ;  /* 0x000000060e173981 */ /* 0x000ee8000c2e1900 */
[----:B------:R-:W1:Y:S04]  /*08e0*/  @!P2 LDG.E.EL R20, desc[UR6][R8.64] ;  /* 0x000000060814a981 */ /* 0x000e68000c2e1900 */
[----:B------:R-:W2:Y:S04]  /*08f0*/  @!P2 LDG.E.EL R21, desc[UR6][R10.64] ;  /* 0x000000060a15a981 */ /* 0x000ea8000c2e1900 */
[----:B------:R-:W4:Y:S01]  /*0900*/  @!P2 LDG.E.EL R22, desc[UR6][R12.64] ;  /* 0x000000060c16a981 */ /* 0x000f22000c2e1900 */
[----:B0-----:R-:W-:-:S02]  /*0910*/  LOP3.LUT R4, R16, 0x200, RZ, 0xfc, !PT ;  /* 0x0000020010047812 */ /* 0x001fc400078efcff */
[----:B------:R-:W-:Y:S01]  /*0920*/  LEA R2, R16, UR4, 0x3 ;  /* 0x0000000410027c11 */ /* 0x000fe2000f8e18ff */
[----:B------:R-:W0:Y:S01]  /*0930*/  LDS R19, [R19] ;  /* 0x0000000013137984 */ /* 0x000e220000000800 */
[----:B------:R-:W-:Y:S02]  /*0940*/  LEA R3, R3, UR4, 0x3 ;  /* 0x0000000403037c11 */ /* 0x000fe4000f8e18ff */
[----:B------:R-:W-:Y:S02]  /*0950*/  LEA R4, R4, UR4, 0x3 ;  /* 0x0000000404047c11 */ /* 0x000fe4000f8e18ff */
[----:B------:R-:W5:Y:S01]  /*0960*/  LDS R2, [R2] ;  /* 0x0000000002027984 */ /* 0x000f620000000800 */
[----:B------:R-:W-:-:S03]  /*0970*/  LEA R16, R16, UR4, 0x2 ;  /* 0x0000000410107c11 */ /* 0x000fc6000f8e10ff */
[----:B------:R-:W0:Y:S04]  /*0980*/  LDS R3, [R3] ;  /* 0x0000000003037984 */ /* 0x000e280000000800 */
[----:B------:R-:W0:Y:S01]  /*0990*/  LDS R4, [R4] ;  /* 0x0000000004047984 */ /* 0x000e220000000800 */
[----:B------:R-:W-:Y:S01]  /*09a0*/  BAR.SYNC.DEFER_BLOCKING 0x0 ;  /* 0x0000000000007b1d */ /* 0x000fe20000010000 */
[----:B---3--:R-:W-:Y:S02]  /*09b0*/  SEL R23, R23, RZ, P3 ;  /* 0x000000ff17177207 */ /* 0x008fe40001800000 */
[----:B-1----:R-:W-:-:S03]  /*09c0*/  SEL R5, R20, RZ, !P2 ;  /* 0x000000ff14057207 */ /* 0x002fc60005000000 */
[----:B------:R-:W-:Y:S01]  /*09d0*/  FADD R8, R23, 1 ;  /* 0x3f80000017087421 */ /* 0x000fe20000000000 */
[----:B--2---:R-:W-:Y:S01]  /*09e0*/  SEL R6, R21, RZ, !P2 ;  /* 0x000000ff15067207 */ /* 0x004fe20005000000 */
[----:B------:R-:W-:Y:S02]  /*09f0*/  FADD R5, R5, 1 ;  /* 0x3f80000005057421 */ /* 0x000fe40000000000 */
[----:B0-----:R-:W-:Y:S01]  /*0a00*/  FMUL R19, R19, R8 ;  /* 0x0000000813137220 */ /* 0x001fe20000400000 */
[----:B----4-:R-:W-:Y:S01]  /*0a10*/  SEL R7, R22, RZ, !P2 ;  /* 0x000000ff16077207 */ /* 0x010fe20005000000 */
[----:B------:R-:W-:Y:S01]  /*0a20*/  FADD R6, R6, 1 ;  /* 0x3f80000006067421 */ /* 0x000fe20000000000 */
[----:B-----5:R-:W-:Y:S01]  /*0a30*/  FMUL R5, R2, R5 ;  /* 0x0000000502057220 */ /* 0x020fe20000400000 */
[C---:B------:R-:W-:Y:S02]  /*0a40*/  FMUL R19, R18.reuse, R19 ;  /* 0x0000001312137220 */ /* 0x040fe40000400000 */
[----:B------:R-:W-:Y:S01]  /*0a50*/  FADD R7, R7, 1 ;  /* 0x3f80000007077421 */ /* 0x000fe20000000000 */
[----:B------:R-:W-:Y:S01]  /*0a60*/  FMUL R3, R3, R6 ;  /* 0x0000000603037220 */ /* 0x000fe20000400000 */
[----:B------:R-:W-:Y:S01]  /*0a70*/  FMUL R5, R18, R5 ;  /* 0x0000000512057220 */ /* 0x000fe20000400000 */
[----:B------:R0:W-:Y:S01]  /*0a80*/  STS [R16+0xc00], R19 ;  /* 0x000c001310007388 */ /* 0x0001e20000000800 */
[----:B------:R-:W-:Y:S01]  /*0a90*/  FMUL R7, R4, R7 ;  /* 0x0000000704077220 */ /* 0x000fe20000400000 */
[C---:B------:R-:W-:Y:S01]  /*0aa0*/  FMUL R3, R18.reuse, R3 ;  /* 0x0000000312037220 */ /* 0x040fe20000400000 */
[----:B------:R-:W-:Y:S01]  /*0ab0*/  LEA R4, R17, UR4, 0x2 ;  /* 0x0000000411047c11 */ /* 0x000fe2000f8e10ff */
[----:B------:R0:W-:Y:S01]  /*0ac0*/  STS [R16], R5 ;  /* 0x0000000510007388 */ /* 0x0001e20000000800 */
[----:B------:R-:W-:-:S03]  /*0ad0*/  FMUL R7, R18, R7 ;  /* 0x0000000712077220 */ /* 0x000fc60000400000 */
[----:B------:R0:W-:Y:S04]  /*0ae0*/  STS [R16+0x400], R3 ;  /* 0x0004000310007388 */ /* 0x0001e80000000800 */
[----:B------:R0:W-:Y:S01]  /*0af0*/  STS [R16+0x800], R7 ;  /* 0x0008000710007388 */ /* 0x0001e20000000800 */
[----:B------:R-:W-:Y:S06]  /*0b00*/  BAR.SYNC.DEFER_BLOCKING 0x0 ;  /* 0x0000000000007b1d */ /* 0x000fec0000010000 */
[----:B0-----:R-:W-:Y:S05]  /*0b10*/  @!P1 EXIT ;  /* 0x000000000000994d */ /* 0x001fea0003800000 */
[----:B------:R-:W0:Y:S01]  /*0b20*/  LDS.128 R4, [R4] ;  /* 0x0000000004047984 */ /* 0x000e220000000c00 */
[----:B------:R-:W1:Y:S01]  /*0b30*/  LDC.64 R2, c[0x0][0x228] ;  /* 0x00008a00ff027b82 */ /* 0x000e620000000a00 */
[----:B------:R-:W-:-:S04]  /*0b40*/  IMAD R17, R0, 0x360, R17 ;  /* 0x0000036000117824 */ /* 0x000fc800078e0211 */
[----:B-1----:R-:W-:-:S05]  /*0b50*/  IMAD.WIDE R2, R17, 0x4, R2 ;  /* 0x0000000411027825 */ /* 0x002fca00078e0202 */
[----:B0-----:R-:W-:Y:S01]  /*0b60*/  STG.E.128 desc[UR6][R2.64], R4 ;  /* 0x0000000402007986 */ /* 0x001fe2000c101d06 */
[----:B------:R-:W-:Y:S05]  /*0b70*/  EXIT ;  /* 0x000000000000794d */ /* 0x000fea0003800000 */
.L_x_0:
[----:B------:R-:W-:-:S00]  /*0b80*/  BRA `(.L_x_0) ;  /* 0xfffffffc00fc7947 */ /* 0x000fc0000383ffff */
[----:B------:R-:W-:-:S00]  /*0b90*/  NOP ;  /* 0x0000000000007918 */ /* 0x000fc00000000000 */
        /* <DEDUP_REMOVED lines=14> */
.L_x_1:


//--------------------- .nv.global.init           --------------------------
	.section	.nv.global.init,"aw",@progbits
.nv.global.init:
	.type		_$_str,@object
	.size		_$_str,(.L_0 - _$_str)
_$_str:
        /*0000*/ 	.byte	0x5f, 0x5f, 0x43, 0x55, 0x44, 0x41, 0x5f, 0x46, 0x54, 0x5a, 0x00
.L_0:


//--------------------- .nv.shared.triton_red_fused_add_mul_pow_rsqrt_sum_0 --------------------------
	.section	.nv.shared.triton_red_fused_add_mul_pow_rsqrt_sum_0,"aw",@nobits
	.sectionflags	@""
	.align	16
	.zero		1024


//--------------------- .nv.constant0.triton_red_fused_add_mul_pow_rsqrt_sum_0 --------------------------
	.section	.nv.constant0.triton_red_fused_add_mul_pow_rsqrt_sum_0,"a",@progbits
	.sectionflags	@""
	.align	4
.nv.constant0.triton_red_fused_add_mul_pow_rsqrt_sum_0:
	.zero		568
